//
// Generated by NVIDIA NVVM Compiler
//
// Compiler Build ID: CL-36424714
// Cuda compilation tools, release 13.0, V13.0.88
// Based on NVVM 20.0.0
//

.version 9.0
.target sm_100
.address_size 64

	// .globl	_Z12TwoDimHeatEqPfS_d

.visible .entry _Z12TwoDimHeatEqPfS_d(
	.param .u64 .ptr .align 1 _Z12TwoDimHeatEqPfS_d_param_0,
	.param .u64 .ptr .align 1 _Z12TwoDimHeatEqPfS_d_param_1,
	.param .f64 _Z12TwoDimHeatEqPfS_d_param_2
)
{
	.reg .pred 	%p<6>;
	.reg .b32 	%r<23>;
	.reg .b32 	%f<10>;
	.reg .b64 	%rd<12>;
	.reg .b64 	%fd<7>;

	ld.param.u64 	%rd1, [_Z12TwoDimHeatEqPfS_d_param_0];
	ld.param.u64 	%rd2, [_Z12TwoDimHeatEqPfS_d_param_1];
	ld.param.f64 	%fd1, [_Z12TwoDimHeatEqPfS_d_param_2];
	mov.u32 	%r4, %ctaid.y;
	mov.u32 	%r5, %nctaid.x;
	mov.u32 	%r6, %ctaid.x;
	mad.lo.s32 	%r7, %r4, %r5, %r6;
	mov.u32 	%r8, %ntid.x;
	mov.u32 	%r9, %ntid.y;
	mov.u32 	%r10, %tid.y;
	mov.u32 	%r11, %tid.x;
	mad.lo.s32 	%r12, %r7, %r9, %r10;
	mad.lo.s32 	%r1, %r12, %r8, %r11;
	mul.lo.s32 	%r2, %r8, %r5;
	sub.s32 	%r3, %r1, %r2;
	add.s32 	%r13, %r1, %r2;
	mov.u32 	%r15, %nctaid.y;
	mul.lo.s32 	%r16, %r2, %r15;
	mul.lo.s32 	%r17, %r16, %r9;
	setp.lt.s32 	%p1, %r3, 1;
	add.s32 	%r19, %r17, -1;
	setp.ge.s32 	%p2, %r13, %r19;
	or.pred  	%p3, %p1, %p2;
	@%p3 bra 	$L__BB0_4;
	rem.u32 	%r20, %r1, %r2;
	setp.eq.s32 	%p4, %r20, 0;
	@%p4 bra 	$L__BB0_4;
	add.s32 	%r21, %r1, 1;
	rem.u32 	%r22, %r21, %r2;
	setp.eq.s32 	%p5, %r22, 0;
	@%p5 bra 	$L__BB0_4;
	cvta.to.global.u64 	%rd3, %rd1;
	mul.wide.s32 	%rd4, %r1, 4;
	add.s64 	%rd5, %rd3, %rd4;
	ld.global.f32 	%f1, [%rd5+4];
	ld.global.f32 	%f2, [%rd5+-4];
	add.f32 	%f3, %f1, %f2;
	mul.wide.u32 	%rd6, %r3, 4;
	add.s64 	%rd7, %rd3, %rd6;
	ld.global.f32 	%f4, [%rd7];
	add.f32 	%f5, %f3, %f4;
	mul.wide.s32 	%rd8, %r2, 4;
	add.s64 	%rd9, %rd5, %rd8;
	ld.global.f32 	%f6, [%rd9];
	add.f32 	%f7, %f5, %f6;
	cvt.f64.f32 	%fd2, %f7;
	fma.rn.f64 	%fd3, %fd1, 0dC010000000000000, 0d3FF0000000000000;
	ld.global.f32 	%f8, [%rd5];
	cvt.f64.f32 	%fd4, %f8;
	mul.f64 	%fd5, %fd3, %fd4;
	fma.rn.f64 	%fd6, %fd1, %fd2, %fd5;
	cvt.rn.f32.f64 	%f9, %fd6;
	cvta.to.global.u64 	%rd10, %rd2;
	add.s64 	%rd11, %rd10, %rd4;
	st.global.f32 	[%rd11], %f9;
$L__BB0_4:
	ret;

}


// ===== COMPILED SASS (sm_100) =====

	.target	sm_100

	.elftype	@"ET_EXEC"


//--------------------- .note.nv.tkinfo           --------------------------
	.section	.note.nv.tkinfo,"",@"SHT_NOTE"
	.sectionflags	@"SHF_NOTE_NV_TKINFO"
	.tkinfo
        /*0018*/ 	.word	0x00000002
        /*0030*/ 	.string	""
        /*0030*/ 	.string	"ptxas"
        /*0030*/ 	.string	"Cuda compilation tools, release 13.0, V13.0.88"
        /*0030*/ 	.string	"Build cuda_13.0.r13.0/compiler.36424714_0"
        /*0030*/ 	.string	"-arch sm_100 -m 64 "



//--------------------- .note.nv.cuinfo           --------------------------
	.section	.note.nv.cuinfo,"",@"SHT_NOTE"
	.sectionflags	@"SHF_NOTE_NV_CUINFO"
        /*0018*/ 	.short	0x0002
        /*001a*/ 	.short	0x0064
        /*001c*/ 	.short	0x0082
	.zero		2


//--------------------- .nv.info                  --------------------------
	.section	.nv.info,"",@"SHT_CUDA_INFO"
	.align	4


	//----- nvinfo : EIATTR_REGCOUNT
	.align		4
        /*0000*/ 	.byte	0x04, 0x2f
        /*0002*/ 	.short	(.L_1 - .L_0)
	.align		4
.L_0:
        /*0004*/ 	.word	index@(_Z12TwoDimHeatEqPfS_d)
        /*0008*/ 	.word	0x00000013


	//----- nvinfo : EIATTR_FRAME_SIZE
	.align		4
.L_1:
        /*000c*/ 	.byte	0x04, 0x11
        /*000e*/ 	.short	(.L_3 - .L_2)
	.align		4
.L_2:
        /*0010*/ 	.word	index@(_Z12TwoDimHeatEqPfS_d)
        /*0014*/ 	.word	0x00000000


	//----- nvinfo : EIATTR_MIN_STACK_SIZE
	.align		4
.L_3:
        /*0018*/ 	.byte	0x04, 0x12
        /*001a*/ 	.short	(.L_5 - .L_4)
	.align		4
.L_4:
        /*001c*/ 	.word	index@(_Z12TwoDimHeatEqPfS_d)
        /*0020*/ 	.word	0x00000000
.L_5:


//--------------------- .nv.compat                --------------------------
	.section	.nv.compat,"",@"SHT_CUDA_COMPAT_INFO"
	.align	4
        /*0000*/ 	.byte	0x02, 0x09, 0x00, 0x00, 0x02, 0x02, 0x01, 0x00, 0x02, 0x05, 0x05, 0x00, 0x03, 0x07, 0x01, 0x01
        /*0010*/ 	.byte	0x02, 0x03, 0x00, 0x00, 0x02, 0x06, 0x01, 0x00, 0x04, 0x0b, 0x08, 0x00, 0x01, 0x00, 0x00, 0x00
        /*0020*/ 	.byte	0x00, 0x00, 0x00, 0x00


//--------------------- .nv.info._Z12TwoDimHeatEqPfS_d --------------------------
	.section	.nv.info._Z12TwoDimHeatEqPfS_d,"",@"SHT_CUDA_INFO"
	.sectionflags	@""
	.align	4


	//----- nvinfo : EIATTR_CUDA_API_VERSION
	.align		4
        /*0000*/ 	.byte	0x04, 0x37
        /*0002*/ 	.short	(.L_7 - .L_6)
.L_6:
        /*0004*/ 	.word	0x00000082


	//----- nvinfo : EIATTR_KPARAM_INFO
	.align		4
.L_7:
        /*0008*/ 	.byte	0x04, 0x17
        /*000a*/ 	.short	(.L_9 - .L_8)
.L_8:
        /*000c*/ 	.word	0x00000000
        /*0010*/ 	.short	0x0002
        /*0012*/ 	.short	0x0010
        /*0014*/ 	.byte	0x00, 0xf0, 0x21, 0x00


	//----- nvinfo : EIATTR_KPARAM_INFO
	.align		4
.L_9:
        /*0018*/ 	.byte	0x04, 0x17
        /*001a*/ 	.short	(.L_11 - .L_10)
.L_10:
        /*001c*/ 	.word	0x00000000
        /*0020*/ 	.short	0x0001
        /*0022*/ 	.short	0x0008
        /*0024*/ 	.byte	0x00, 0xf5, 0x21, 0x00


	//----- nvinfo : EIATTR_KPARAM_INFO
	.align		4
.L_11:
        /*0028*/ 	.byte	0x04, 0x17
        /*002a*/ 	.short	(.L_13 - .L_12)
.L_12:
        /*002c*/ 	.word	0x00000000
        /*0030*/ 	.short	0x0000
        /*0032*/ 	.short	0x0000
        /*0034*/ 	.byte	0x00, 0xf5, 0x21, 0x00


	//----- nvinfo : EIATTR_SPARSE_MMA_MASK
	.align		4
.L_13:
        /*0038*/ 	.byte	0x03, 0x50
        /*003a*/ 	.short	0x0000


	//----- nvinfo : EIATTR_MAXREG_COUNT
	.align		4
        /*003c*/ 	.byte	0x03, 0x1b
        /*003e*/ 	.short	0x00ff


	//----- nvinfo : EIATTR_MERCURY_ISA_VERSION
	.align		4
        /*0040*/ 	.byte	0x03, 0x5f
        /*0042*/ 	.short	0x0101


	//----- nvinfo : EIATTR_VRC_CTA_INIT_COUNT
	.align		4
        /*0044*/ 	.byte	0x02, 0x4a
	.zero		1
	.zero		1


	//----- nvinfo : EIATTR_EXIT_INSTR_OFFSETS
	.align		4
        /*0048*/ 	.byte	0x04, 0x1c
        /*004a*/ 	.short	(.L_15 - .L_14)


	//   ....[0]....
.L_14:
        /*004c*/ 	.word	0x00000130


	//   ....[1]....
        /*0050*/ 	.word	0x00000270


	//   ....[2]....
        /*0054*/ 	.word	0x00000320


	//   ....[3]....
        /*0058*/ 	.word	0x000004c0


	//----- nvinfo : EIATTR_CBANK_PARAM_SIZE
	.align		4
.L_15:
        /*005c*/ 	.byte	0x03, 0x19
        /*005e*/ 	.short	0x0018


	//----- nvinfo : EIATTR_PARAM_CBANK
	.align		4
        /*0060*/ 	.byte	0x04, 0x0a
        /*0062*/ 	.short	(.L_17 - .L_16)
	.align		4
.L_16:
        /*0064*/ 	.word	index@(.nv.constant0._Z12TwoDimHeatEqPfS_d)
        /*0068*/ 	.short	0x0380
        /*006a*/ 	.short	0x0018


	//----- nvinfo : EIATTR_SW_WAR
	.align		4
.L_17:
        /*006c*/ 	.byte	0x04, 0x36
        /*006e*/ 	.short	(.L_19 - .L_18)
.L_18:
        /*0070*/ 	.word	0x00000008
.L_19:


//--------------------- .nv.callgraph             --------------------------
	.section	.nv.callgraph,"",@"SHT_CUDA_CALLGRAPH"
	.align	4
	.sectionentsize	8
	.align		4
        /*0000*/ 	.word	0x00000000
	.align		4
        /*0004*/ 	.word	0xffffffff
	.align		4
        /*0008*/ 	.word	0x00000000
	.align		4
        /*000c*/ 	.word	0xfffffffe
	.align		4
        /*0010*/ 	.word	0x00000000
	.align		4
        /*0014*/ 	.word	0xfffffffd
	.align		4
        /*0018*/ 	.word	0x00000000
	.align		4
        /*001c*/ 	.word	0xfffffffc


//--------------------- .text._Z12TwoDimHeatEqPfS_d --------------------------
	.section	.text._Z12TwoDimHeatEqPfS_d,"ax",@progbits
	.align	128
        .global         _Z12TwoDimHeatEqPfS_d
        .type           _Z12TwoDimHeatEqPfS_d,@function
        .size           _Z12TwoDimHeatEqPfS_d,(.L_x_1 - _Z12TwoDimHeatEqPfS_d)
        .other          _Z12TwoDimHeatEqPfS_d,@"STO_CUDA_ENTRY STV_DEFAULT"
_Z12TwoDimHeatEqPfS_d:
.text._Z12TwoDimHeatEqPfS_d:
[----:B------:R-:W-:Y:S01]  /*0000*/  LDC R1, c[0x0][0x37c] ;  /* 0x0000df00ff017b82 */ /* 0x000fe20000000800 */
[----:B------:R-:W0:Y:S07]  /*0010*/  S2R R0, SR_TID.Y ;  /* 0x0000000000007919 */ /* 0x000e2e0000002200 */
[----:B------:R-:W-:Y:S01]  /*0020*/  S2UR UR4, SR_CTAID.Y ;  /* 0x00000000000479c3 */ /* 0x000fe20000002600 */
[----:B------:R-:W1:Y:S01]  /*0030*/  LDCU UR6, c[0x0][0x370] ;  /* 0x00006e00ff0677ac */ /* 0x000e620008000800 */
[----:B------:R-:W2:Y:S06]  /*0040*/  S2R R2, SR_TID.X ;  /* 0x0000000000027919 */ /* 0x000eac0000002100 */
[----:B------:R-:W1:Y:S08]  /*0050*/  S2UR UR5, SR_CTAID.X ;  /* 0x00000000000579c3 */ /* 0x000e700000002500 */
[----:B------:R-:W3:Y:S08]  /*0060*/  LDC R5, c[0x0][0x360] ;  /* 0x0000d800ff057b82 */ /* 0x000ef00000000800 */
[----:B------:R-:W0:Y:S08]  /*0070*/  LDC R7, c[0x0][0x364] ;  /* 0x0000d900ff077b82 */ /* 0x000e300000000800 */
[----:B------:R-:W4:Y:S01]  /*0080*/  LDC R4, c[0x0][0x374] ;  /* 0x0000dd00ff047b82 */ /* 0x000f220000000800 */
[----:B-1----:R-:W-:-:S02]  /*0090*/  UIMAD UR4, UR4, UR6, UR5 ;  /* 0x00000006040472a4 */ /* 0x002fc4000f8e0205 */
[----:B---3--:R-:W-:-:S04]  /*00a0*/  IMAD R3, R5, UR6, RZ ;  /* 0x0000000605037c24 */ /* 0x008fc8000f8e02ff */
[----:B0-----:R-:W-:-:S04]  /*00b0*/  IMAD R0, R7, UR4, R0 ;  /* 0x0000000407007c24 */ /* 0x001fc8000f8e0200 */
[----:B--2---:R-:W-:Y:S02]  /*00c0*/  IMAD R0, R0, R5, R2 ;  /* 0x0000000500007224 */ /* 0x004fe400078e0202 */
[----:B----4-:R-:W-:-:S03]  /*00d0*/  IMAD R2, R3, R4, RZ ;  /* 0x0000000403027224 */ /* 0x010fc600078e02ff */
[----:B------:R-:W-:Y:S01]  /*00e0*/  IADD3 R9, PT, PT, R0, -R3, RZ ;  /* 0x8000000300097210 */ /* 0x000fe20007ffe0ff */
[----:B------:R-:W-:Y:S01]  /*00f0*/  IMAD R5, R2, R7, -0x1 ;  /* 0xffffffff02057424 */ /* 0x000fe200078e0207 */
[----:B------:R-:W-:-:S04]  /*0100*/  IADD3 R2, PT, PT, R0, R3, RZ ;  /* 0x0000000300027210 */ /* 0x000fc80007ffe0ff */
[----:B------:R-:W-:-:S04]  /*0110*/  ISETP.GE.AND P0, PT, R2, R5, PT ;  /* 0x000000050200720c */ /* 0x000fc80003f06270 */
[----:B------:R-:W-:-:S13]  /*0120*/  ISETP.LT.OR P0, PT, R9, 0x1, P0 ;  /* 0x000000010900780c */ /* 0x000fda0000701670 */
[----:B------:R-:W-:Y:S05]  /*0130*/  @P0 EXIT ;  /* 0x000000000000094d */ /* 0x000fea0003800000 */
[----:B------:R-:W0:Y:S01]  /*0140*/  I2F.U32.RP R2, R3 ;  /* 0x0000000300027306 */ /* 0x000e220000209000 */
[----:B------:R-:W-:-:S07]  /*0150*/  IADD3 R7, PT, PT, RZ, -R3, RZ ;  /* 0x80000003ff077210 */ /* 0x000fce0007ffe0ff */
[----:B0-----:R-:W0:Y:S02]  /*0160*/  MUFU.RCP R2, R2 ;  /* 0x0000000200027308 */ /* 0x001e240000001000 */
[----:B0-----:R-:W-:-:S06]  /*0170*/  VIADD R4, R2, 0xffffffe ;  /* 0x0ffffffe02047836 */ /* 0x001fcc0000000000 */
[----:B------:R0:W1:Y:S02]  /*0180*/  F2I.FTZ.U32.TRUNC.NTZ R5, R4 ;  /* 0x0000000400057305 */ /* 0x000064000021f000 */
[----:B0-----:R-:W-:Y:S02]  /*0190*/  HFMA2 R4, -RZ, RZ, 0, 0 ;  /* 0x00000000ff047431 */ /* 0x001fe400000001ff */
[----:B-1----:R-:W-:-:S04]  /*01a0*/  IMAD R7, R7, R5, RZ ;  /* 0x0000000507077224 */ /* 0x002fc800078e02ff */
[----:B------:R-:W-:Y:S01]  /*01b0*/  IMAD.HI.U32 R5, R5, R7, R4 ;  /* 0x0000000705057227 */ /* 0x000fe200078e0004 */
[----:B------:R-:W-:-:S05]  /*01c0*/  LOP3.LUT R7, RZ, R3, RZ, 0x33, !PT ;  /* 0x00000003ff077212 */ /* 0x000fca00078e33ff */
[----:B------:R-:W-:-:S04]  /*01d0*/  IMAD.HI.U32 R6, R5, R0, RZ ;  /* 0x0000000005067227 */ /* 0x000fc800078e00ff */
[----:B------:R-:W-:-:S04]  /*01e0*/  IMAD.MOV R6, RZ, RZ, -R6 ;  /* 0x000000ffff067224 */ /* 0x000fc800078e0a06 */
[----:B------:R-:W-:-:S05]  /*01f0*/  IMAD R6, R3, R6, R0 ;  /* 0x0000000603067224 */ /* 0x000fca00078e0200 */
[----:B------:R-:W-:-:S13]  /*0200*/  ISETP.GE.U32.AND P0, PT, R6, R3, PT ;  /* 0x000000030600720c */ /* 0x000fda0003f06070 */
[C---:B------:R-:W-:Y:S02]  /*0210*/  @P0 IADD3 R6, PT, PT, -R3.reuse, R6, RZ ;  /* 0x0000000603060210 */ /* 0x040fe40007ffe1ff */
[----:B------:R-:W-:Y:S02]  /*0220*/  ISETP.NE.U32.AND P0, PT, R3, RZ, PT ;  /* 0x000000ff0300720c */ /* 0x000fe40003f05070 */
[----:B------:R-:W-:-:S13]  /*0230*/  ISETP.GE.U32.AND P1, PT, R6, R3, PT ;  /* 0x000000030600720c */ /* 0x000fda0003f26070 */
[----:B------:R-:W-:-:S04]  /*0240*/  @P1 IADD3 R6, PT, PT, -R3, R6, RZ ;  /* 0x0000000603061210 */ /* 0x000fc80007ffe1ff */
[----:B------:R-:W-:-:S04]  /*0250*/  SEL R6, R7, R6, !P0 ;  /* 0x0000000607067207 */ /* 0x000fc80004000000 */
[----:B------:R-:W-:-:S13]  /*0260*/  ISETP.NE.AND P1, PT, R6, RZ, PT ;  /* 0x000000ff0600720c */ /* 0x000fda0003f25270 */
[----:B------:R-:W-:Y:S05]  /*0270*/  @!P1 EXIT ;  /* 0x000000000000994d */ /* 0x000fea0003800000 */
[----:B------:R-:W-:-:S04]  /*0280*/  VIADD R2, R0, 0x1 ;  /* 0x0000000100027836 */ /* 0x000fc80000000000 */
[----:B------:R-:W-:-:S05]  /*0290*/  IMAD.HI.U32 R5, R5, R2, RZ ;  /* 0x0000000205057227 */ /* 0x000fca00078e00ff */
[----:B------:R-:W-:-:S05]  /*02a0*/  IADD3 R5, PT, PT, -R5, RZ, RZ ;  /* 0x000000ff05057210 */ /* 0x000fca0007ffe1ff */
[----:B------:R-:W-:-:S05]  /*02b0*/  IMAD R2, R3, R5, R2 ;  /* 0x0000000503027224 */ /* 0x000fca00078e0202 */
[----:B------:R-:W-:-:S13]  /*02c0*/  ISETP.GE.U32.AND P1, PT, R2, R3, PT ;  /* 0x000000030200720c */ /* 0x000fda0003f26070 */
[----:B------:R-:W-:-:S04]  /*02d0*/  @P1 IADD3 R2, PT, PT, -R3, R2, RZ ;  /* 0x0000000203021210 */ /* 0x000fc80007ffe1ff */
[----:B------:R-:W-:-:S13]  /*02e0*/  ISETP.GE.U32.AND P1, PT, R2, R3, PT ;  /* 0x000000030200720c */ /* 0x000fda0003f26070 */
[----:B------:R-:W-:-:S05]  /*02f0*/  @P1 IMAD.IADD R2, R2, 0x1, -R3 ;  /* 0x0000000102021824 */ /* 0x000fca00078e0a03 */
[----:B------:R-:W-:-:S04]  /*0300*/  SEL R2, R7, R2, !P0 ;  /* 0x0000000207027207 */ /* 0x000fc80004000000 */
[----:B------:R-:W-:-:S13]  /*0310*/  ISETP.NE.AND P0, PT, R2, RZ, PT ;  /* 0x000000ff0200720c */ /* 0x000fda0003f05270 */
[----:B------:R-:W-:Y:S05]  /*0320*/  @!P0 EXIT ;  /* 0x000000000000894d */ /* 0x000fea0003800000 */
[----:B------:R-:W0:Y:S01]  /*0330*/  LDC.64 R6, c[0x0][0x380] ;  /* 0x0000e000ff067b82 */ /* 0x000e220000000a00 */
[----:B------:R-:W1:Y:S01]  /*0340*/  LDCU.64 UR4, c[0x0][0x358] ;  /* 0x00006b00ff0477ac */ /* 0x000e620008000a00 */
[----:B0-----:R-:W-:-:S04]  /*0350*/  IMAD.WIDE R4, R0, 0x4, R6 ;  /* 0x0000000400047825 */ /* 0x001fc800078e0206 */
[----:B------:R-:W-:Y:S01]  /*0360*/  IMAD.WIDE.U32 R6, R9, 0x4, R6 ;  /* 0x0000000409067825 */ /* 0x000fe200078e0006 */
[----:B-1----:R-:W2:Y:S04]  /*0370*/  LDG.E R10, desc[UR4][R4.64+0x4] ;  /* 0x00000404040a7981 */ /* 0x002ea8000c1e1900 */
[----:B------:R-:W2:Y:S01]  /*0380*/  LDG.E R11, desc[UR4][R4.64+-0x4] ;  /* 0xfffffc04040b7981 */ /* 0x000ea2000c1e1900 */
[----:B------:R-:W-:Y:S02]  /*0390*/  IMAD.WIDE R8, R3, 0x4, R4 ;  /* 0x0000000403087825 */ /* 0x000fe400078e0204 */
[----:B------:R-:W0:Y:S01]  /*03a0*/  LDC.64 R2, c[0x0][0x390] ;  /* 0x0000e400ff027b82 */ /* 0x000e220000000a00 */
[----:B------:R-:W3:Y:S04]  /*03b0*/  LDG.E R7, desc[UR4][R6.64] ;  /* 0x0000000406077981 */ /* 0x000ee8000c1e1900 */
[----:B------:R-:W4:Y:S04]  /*03c0*/  LDG.E R12, desc[UR4][R4.64] ;  /* 0x00000004040c7981 */ /* 0x000f28000c1e1900 */
[----:B------:R-:W5:Y:S01]  /*03d0*/  LDG.E R9, desc[UR4][R8.64] ;  /* 0x0000000408097981 */ /* 0x000f62000c1e1900 */
[----:B--2---:R-:W-:Y:S01]  /*03e0*/  FADD R10, R10, R11 ;  /* 0x0000000b0a0a7221 */ /* 0x004fe20000000000 */
[----:B------:R-:W-:-:S03]  /*03f0*/  HFMA2 R11, -RZ, RZ, 2.03125, 0 ;  /* 0x40100000ff0b7431 */ /* 0x000fc600000001ff */
[----:B---3--:R-:W-:Y:S01]  /*0400*/  FADD R14, R10, R7 ;  /* 0x000000070a0e7221 */ /* 0x008fe20000000000 */
[----:B------:R-:W-:Y:S01]  /*0410*/  MOV R10, 0x0 ;  /* 0x00000000000a7802 */ /* 0x000fe20000000f00 */
[----:B----4-:R-:W1:Y:S05]  /*0420*/  F2F.F64.F32 R12, R12 ;  /* 0x0000000c000c7310 */ /* 0x010e6a0000201800 */
[----:B0-----:R-:W-:Y:S01]  /*0430*/  DFMA R10, R2, -R10, 1 ;  /* 0x3ff00000020a742b */ /* 0x001fe2000000080a */
[----:B-----5:R-:W-:Y:S02]  /*0440*/  FADD R16, R14, R9 ;  /* 0x000000090e107221 */ /* 0x020fe40000000000 */
[----:B------:R-:W0:Y:S02]  /*0450*/  LDC.64 R14, c[0x0][0x388] ;  /* 0x0000e200ff0e7b82 */ /* 0x000e240000000a00 */
[----:B------:R-:W2:Y:S03]  /*0460*/  F2F.F64.F32 R6, R16 ;  /* 0x0000001000067310 */ /* 0x000ea60000201800 */
[----:B-1----:R-:W-:-:S08]  /*0470*/  DMUL R10, R10, R12 ;  /* 0x0000000c0a0a7228 */ /* 0x002fd00000000000 */
[----:B--2---:R-:W-:Y:S01]  /*0480*/  DFMA R6, R6, R2, R10 ;  /* 0x000000020606722b */ /* 0x004fe2000000000a */
[----:B0-----:R-:W-:-:S09]  /*0490*/  IMAD.WIDE R2, R0, 0x4, R14 ;  /* 0x0000000400027825 */ /* 0x001fd200078e020e */
[----:B------:R-:W0:Y:S02]  /*04a0*/  F2F.F32.F64 R7, R6 ;  /* 0x0000000600077310 */ /* 0x000e240000301000 */
[----:B0-----:R-:W-:Y:S01]  /*04b0*/  STG.E desc[UR4][R2.64], R7 ;  /* 0x0000000702007986 */ /* 0x001fe2000c101904 */
[----:B------:R-:W-:Y:S05]  /*04c0*/  EXIT ;  /* 0x000000000000794d */ /* 0x000fea0003800000 */
.L_x_0:
[----:B------:R-:W-:-:S00]  /*04d0*/  BRA `(.L_x_0) ;  /* 0xfffffffc00fc7947 */ /* 0x000fc0000383ffff */
[----:B------:R-:W-:-:S00]  /*04e0*/  NOP ;  /* 0x0000000000007918 */ /* 0x000fc00000000000 */
        /* <DEDUP_REMOVED lines=9> */
.L_x_1:


//--------------------- .nv.shared.reserved.0     --------------------------
	.section	.nv.shared.reserved.0,"aw",@nobits
	.weak		__nv_reservedSMEM_offset_0_alias
	.size		__nv_reservedSMEM_offset_0_alias, 0, 64
	.other		__nv_reservedSMEM_offset_0_alias,@"STO_CUDA_RESERVED_SHARED STV_DEFAULT"
__nv_reservedSMEM_offset_0_alias:
	.zero		0
	.zero		64


//--------------------- .nv.constant0._Z12TwoDimHeatEqPfS_d --------------------------
	.section	.nv.constant0._Z12TwoDimHeatEqPfS_d,"a",@progbits
	.sectionflags	@""
	.align	4
.nv.constant0._Z12TwoDimHeatEqPfS_d:
	.zero		920


//--------------------- SYMBOLS --------------------------

	.type		.nv.reservedSmem.offset0,@object
	.size		.nv.reservedSmem.offset0,0x4
